	.headerflags	@"EF_CUDA_TEXMODE_UNIFIED EF_CUDA_64BIT_ADDRESS EF_CUDA_ACCELERATORS EF_CUDA_SM90 EF_CUDA_VIRTUAL_SM(EF_CUDA_SM90)"
	.elftype	@"ET_EXEC"


//--------------------- .nv.info                  --------------------------
	.section	.nv.info,"",@"SHT_CUDA_INFO"
	.align	4


	//----- nvinfo : EIATTR_REGCOUNT
	.align		4
        /*0000*/ 	.byte	0x04, 0x2f
        /*0002*/ 	.short	(.L_3 - .L_2)
	.align		4
.L_2:
        /*0004*/ 	.word	index@(triton_poi_fused__native_batch_norm_legit_no_training_0)
        /*0008*/ 	.word	0x00000012


	//----- nvinfo : EIATTR_MIN_STACK_SIZE
	.align		4
.L_3:
        /*000c*/ 	.byte	0x04, 0x12
        /*000e*/ 	.short	(.L_5 - .L_4)
	.align		4
.L_4:
        /*0010*/ 	.word	index@(triton_poi_fused__native_batch_norm_legit_no_training_0)
        /*0014*/ 	.word	0x00000000


	//----- nvinfo : EIATTR_FRAME_SIZE
	.align		4
.L_5:
        /*0018*/ 	.byte	0x04, 0x11
        /*001a*/ 	.short	(.L_7 - .L_6)
	.align		4
.L_6:
        /*001c*/ 	.word	index@(triton_poi_fused__native_batch_norm_legit_no_training_0)
        /*0020*/ 	.word	0x00000000


	//----- nvinfo : EIATTR_MIN_STACK_SIZE
	.align		4
.L_7:
        /*0024*/ 	.byte	0x04, 0x12
        /*0026*/ 	.short	(.L_9 - .L_8)
	.align		4
.L_8:
        /*0028*/ 	.word	index@(triton_poi_fused__native_batch_norm_legit_no_training_0)
        /*002c*/ 	.word	0x00000000
.L_9:


//--------------------- .nv.info.triton_poi_fused__native_batch_norm_legit_no_training_0 --------------------------
	.section	.nv.info.triton_poi_fused__native_batch_norm_legit_no_training_0,"",@"SHT_CUDA_INFO"
	.sectionflags	@""
	.align	4


	//----- nvinfo : EIATTR_CUDA_API_VERSION
	.align		4
        /*0000*/ 	.byte	0x04, 0x37
        /*0002*/ 	.short	(.L_11 - .L_10)
.L_10:
        /*0004*/ 	.word	0x0000007c


	//----- nvinfo : EIATTR_KPARAM_INFO
	.align		4
.L_11:
        /*0008*/ 	.byte	0x04, 0x17
        /*000a*/ 	.short	(.L_13 - .L_12)
.L_12:
        /*000c*/ 	.word	0x00000000
        /*0010*/ 	.short	0x0006
        /*0012*/ 	.short	0x0030
        /*0014*/ 	.byte	0x00, 0xf0, 0x11, 0x00


	//----- nvinfo : EIATTR_KPARAM_INFO
	.align		4
.L_13:
        /*0018*/ 	.byte	0x04, 0x17
        /*001a*/ 	.short	(.L_15 - .L_14)
.L_14:
        /*001c*/ 	.word	0x00000000
        /*0020*/ 	.short	0x0005
        /*0022*/ 	.short	0x0028
        /*0024*/ 	.byte	0x00, 0xf4, 0x21, 0x00


	//----- nvinfo : EIATTR_KPARAM_INFO
	.align		4
.L_15:
        /*0028*/ 	.byte	0x04, 0x17
        /*002a*/ 	.short	(.L_17 - .L_16)
.L_16:
        /*002c*/ 	.word	0x00000000
        /*0030*/ 	.short	0x0004
        /*0032*/ 	.short	0x0020
        /*0034*/ 	.byte	0x00, 0xf4, 0x21, 0x00


	//----- nvinfo : EIATTR_KPARAM_INFO
	.align		4
.L_17:
        /*0038*/ 	.byte	0x04, 0x17
        /*003a*/ 	.short	(.L_19 - .L_18)
.L_18:
        /*003c*/ 	.word	0x00000000
        /*0040*/ 	.short	0x0003
        /*0042*/ 	.short	0x0018
        /*0044*/ 	.byte	0x00, 0xf4, 0x21, 0x00


	//----- nvinfo : EIATTR_KPARAM_INFO
	.align		4
.L_19:
        /*0048*/ 	.byte	0x04, 0x17
        /*004a*/ 	.short	(.L_21 - .L_20)
.L_20:
        /*004c*/ 	.word	0x00000000
        /*0050*/ 	.short	0x0002
        /*0052*/ 	.short	0x0010
        /*0054*/ 	.byte	0x00, 0xf4, 0x21, 0x00


	//----- nvinfo : EIATTR_KPARAM_INFO
	.align		4
.L_21:
        /*0058*/ 	.byte	0x04, 0x17
        /*005a*/ 	.short	(.L_23 - .L_22)
.L_22:
        /*005c*/ 	.word	0x00000000
        /*0060*/ 	.short	0x0001
        /*0062*/ 	.short	0x0008
        /*0064*/ 	.byte	0x00, 0xf4, 0x21, 0x00


	//----- nvinfo : EIATTR_KPARAM_INFO
	.align		4
.L_23:
        /*0068*/ 	.byte	0x04, 0x17
        /*006a*/ 	.short	(.L_25 - .L_24)
.L_24:
        /*006c*/ 	.word	0x00000000
        /*0070*/ 	.short	0x0000
        /*0072*/ 	.short	0x0000
        /*0074*/ 	.byte	0x00, 0xf4, 0x21, 0x00


	//----- nvinfo : EIATTR_SPARSE_MMA_MASK
	.align		4
.L_25:
        /*0078*/ 	.byte	0x03, 0x50
        /*007a*/ 	.short	0x0000


	//----- nvinfo : EIATTR_MAXREG_COUNT
	.align		4
        /*007c*/ 	.byte	0x03, 0x1b
        /*007e*/ 	.short	0x00ff


	//----- nvinfo : EIATTR_EXIT_INSTR_OFFSETS
	.align		4
        /*0080*/ 	.byte	0x04, 0x1c
        /*0082*/ 	.short	(.L_27 - .L_26)


	//   ....[0]....
.L_26:
        /*0084*/ 	.word	0x00000300


	//   ....[1]....
        /*0088*/ 	.word	0x00000320


	//----- nvinfo : EIATTR_REQNTID
	.align		4
.L_27:
        /*008c*/ 	.byte	0x04, 0x10
        /*008e*/ 	.short	(.L_29 - .L_28)
.L_28:
        /*0090*/ 	.word	0x00000080
        /*0094*/ 	.word	0x00000001
        /*0098*/ 	.word	0x00000001


	//----- nvinfo : EIATTR_CBANK_PARAM_SIZE
	.align		4
.L_29:
        /*009c*/ 	.byte	0x03, 0x19
        /*009e*/ 	.short	0x0034


	//----- nvinfo : EIATTR_PARAM_CBANK
	.align		4
        /*00a0*/ 	.byte	0x04, 0x0a
        /*00a2*/ 	.short	(.L_31 - .L_30)
	.align		4
.L_30:
        /*00a4*/ 	.word	index@(.nv.constant0.triton_poi_fused__native_batch_norm_legit_no_training_0)
        /*00a8*/ 	.short	0x0210
        /*00aa*/ 	.short	0x0034


	//----- nvinfo : EIATTR_SW_WAR
	.align		4
.L_31:
        /*00ac*/ 	.byte	0x04, 0x36
        /*00ae*/ 	.short	(.L_33 - .L_32)
.L_32:
        /*00b0*/ 	.word	0x00000008
.L_33:


//--------------------- .nv.callgraph             --------------------------
	.section	.nv.callgraph,"",@"SHT_CUDA_CALLGRAPH"
	.align	4
	.sectionentsize	8
	.align		4
        /*0000*/ 	.word	0x00000000
	.align		4
        /*0004*/ 	.word	0xffffffff
	.align		4
        /*0008*/ 	.word	0x00000000
	.align		4
        /*000c*/ 	.word	0xfffffffe
	.align		4
        /*0010*/ 	.word	0x00000000
	.align		4
        /*0014*/ 	.word	0xfffffffd
	.align		4
        /*0018*/ 	.word	0x00000000
	.align		4
        /*001c*/ 	.word	0xfffffffc


//--------------------- .nv.constant4             --------------------------
	.section	.nv.constant4,"a",@progbits
	.align	8
	.align		8
.nv.constant4:
        /*0000*/ 	.dword	_$_str
	.align		8
        /*0008*/ 	.dword	_$_str_$_2


//--------------------- .text.triton_poi_fused__native_batch_norm_legit_no_training_0 --------------------------
	.section	.text.triton_poi_fused__native_batch_norm_legit_no_training_0,"ax",@progbits
	.align	128
        .global         triton_poi_fused__native_batch_norm_legit_no_training_0
        .type           triton_poi_fused__native_batch_norm_legit_no_training_0,@function
        .size           triton_poi_fused__native_batch_norm_legit_no_training_0,(.L_x_1 - triton_poi_fused__native_batch_norm_legit_no_training_0)
        .other          triton_poi_fused__native_batch_norm_legit_no_training_0,@"STO_CUDA_ENTRY STV_DEFAULT"
triton_poi_fused__native_batch_norm_legit_no_training_0:
.text.triton_poi_fused__native_batch_norm_legit_no_training_0:
[----:B------:R-:W0:Y:S01]  /*0000*/  LDC R1, c[0x0][0x28] ;  /* 0x00000a00ff017b82 */ /* 0x000e220000000800 */
[----:B------:R-:W1:Y:S07]  /*0010*/  S2R R0, SR_TID.X ;  /* 0x0000000000007919 */ /* 0x000e6e0000002100 */
[----:B------:R-:W2:Y:S01]  /*0020*/  LDC.64 R8, c[0x0][0x220] ;  /* 0x00008800ff087b82 */ /* 0x000ea20000000a00 */
[----:B------:R-:W-:Y:S01]  /*0030*/  HFMA2.MMA R14, -RZ, RZ, 0, 0 ;  /* 0x00000000ff0e7435 */ /* 0x000fe200000001ff */
[----:B------:R-:W-:Y:S01]  /*0040*/  ULDC.64 UR4, c[0x0][0x208] ;  /* 0x0000820000047ab9 */ /* 0x000fe20000000a00 */
[----:B------:R-:W3:Y:S05]  /*0050*/  S2R R3, SR_CTAID.X ;  /* 0x0000000000037919 */ /* 0x000eea0000002500 */
[----:B------:R-:W4:Y:S08]  /*0060*/  LDC.64 R4, c[0x0][0x210] ;  /* 0x00008400ff047b82 */ /* 0x000f300000000a00 */
[----:B------:R-:W5:Y:S08]  /*0070*/  LDC.64 R6, c[0x0][0x218] ;  /* 0x00008600ff067b82 */ /* 0x000f700000000a00 */
[----:B------:R-:W5:Y:S01]  /*0080*/  LDC.64 R10, c[0x0][0x228] ;  /* 0x00008a00ff0a7b82 */ /* 0x000f620000000a00 */
[----:B-1----:R-:W-:-:S07]  /*0090*/  LOP3.LUT R0, R0, 0x7f, RZ, 0xc0, !PT ;  /* 0x0000007f00007812 */ /* 0x002fce00078ec0ff */
[----:B------:R-:W1:Y:S01]  /*00a0*/  LDC.64 R12, c[0x0][0x230] ;  /* 0x00008c00ff0c7b82 */ /* 0x000e620000000a00 */
[----:B---3--:R-:W-:Y:S02]  /*00b0*/  SHF.R.S32.HI R2, RZ, 0x18, R3 ;  /* 0x00000018ff027819 */ /* 0x008fe40000011403 */
[----:B------:R-:W-:Y:S02]  /*00c0*/  LEA R0, R3, R0, 0x7 ;  /* 0x0000000003007211 */ /* 0x000fe400078e38ff */
[----:B------:R-:W-:Y:S02]  /*00d0*/  SGXT R3, R2, 0x1 ;  /* 0x000000010203781a */ /* 0x000fe40000000200 */
[----:B------:R-:W-:Y:S02]  /*00e0*/  ISETP.GE.AND P2, PT, R0, 0x800, PT ;  /* 0x000008000000780c */ /* 0x000fe40003f46270 */
[----:B------:R-:W-:-:S04]  /*00f0*/  LEA.HI R3, R3, R0, RZ, 0x4 ;  /* 0x0000000003037211 */ /* 0x000fc800078f20ff */
[----:B------:R-:W-:-:S04]  /*0100*/  SHF.R.S32.HI R3, RZ, 0x4, R3 ;  /* 0x00000004ff037819 */ /* 0x000fc80000011403 */
[----:B------:R-:W-:-:S04]  /*0110*/  LEA.HI R2, R3, R3, RZ, 0x5 ;  /* 0x0000000303027211 */ /* 0x000fc800078f28ff */
[----:B------:R-:W-:-:S04]  /*0120*/  LOP3.LUT R2, R2, 0xffffffe0, RZ, 0xc0, !PT ;  /* 0xffffffe002027812 */ /* 0x000fc800078ec0ff */
[----:B------:R-:W-:-:S05]  /*0130*/  IADD3 R15, R3, -R2, RZ ;  /* 0x80000002030f7210 */ /* 0x000fca0007ffe0ff */
[----:B--2---:R-:W-:-:S05]  /*0140*/  IMAD.WIDE R8, R15, 0x4, R8 ;  /* 0x000000040f087825 */ /* 0x004fca00078e0208 */
[----:B------:R2:W3:Y:S01]  /*0150*/  @!P2 LDG.E.EL R14, desc[UR4][R8.64] ;  /* 0x00000004080ea981 */ /* 0x0004e2000c2e1900 */
[----:B------:R-:W-:Y:S01]  /*0160*/  CS2R R2, SRZ ;  /* 0x0000000000027805 */ /* 0x000fe2000001ff00 */
[----:B----4-:R-:W-:-:S04]  /*0170*/  IMAD.WIDE R4, R0, 0x4, R4 ;  /* 0x0000000400047825 */ /* 0x010fc800078e0204 */
[C---:B-----5:R-:W-:Y:S01]  /*0180*/  IMAD.WIDE R6, R15.reuse, 0x4, R6 ;  /* 0x000000040f067825 */ /* 0x060fe200078e0206 */
[----:B------:R4:W5:Y:S03]  /*0190*/  @!P2 LDG.E R2, desc[UR4][R4.64] ;  /* 0x000000040402a981 */ /* 0x000966000c1e1900 */
[C---:B0-2---:R-:W-:Y:S01]  /*01a0*/  IMAD.WIDE R8, R15.reuse, 0x4, R10 ;  /* 0x000000040f087825 */ /* 0x045fe200078e020a */
[----:B------:R0:W5:Y:S03]  /*01b0*/  @!P2 LDG.E.EL R3, desc[UR4][R6.64] ;  /* 0x000000040603a981 */ /* 0x000166000c2e1900 */
[----:B-1----:R-:W-:Y:S01]  /*01c0*/  IMAD.WIDE R10, R15, 0x4, R12 ;  /* 0x000000040f0a7825 */ /* 0x002fe200078e020c */
[----:B------:R-:W-:Y:S01]  /*01d0*/  CS2R R12, SRZ ;  /* 0x00000000000c7805 */ /* 0x000fe2000001ff00 */
[----:B----4-:R-:W1:Y:S05]  /*01e0*/  LDC.64 R4, c[0x0][0x238] ;  /* 0x00008e00ff047b82 */ /* 0x010e6a0000000a00 */
[----:B------:R-:W2:Y:S04]  /*01f0*/  @!P2 LDG.E.EL R12, desc[UR4][R8.64] ;  /* 0x00000004080ca981 */ /* 0x000ea8000c2e1900 */
[----:B------:R-:W2:Y:S01]  /*0200*/  @!P2 LDG.E.EL R13, desc[UR4][R10.64] ;  /* 0x000000040a0da981 */ /* 0x000ea2000c2e1900 */
[----:B0-----:R-:W-:Y:S01]  /*0210*/  MOV R6, 0x3e800000 ;  /* 0x3e80000000067802 */ /* 0x001fe20000000f00 */
[----:B---3--:R-:W-:-:S04]  /*0220*/  FADD R14, R14, 9.9999997473787516356e-06 ;  /* 0x3727c5ac0e0e7421 */ /* 0x008fc80000000000 */
[----:B------:R-:W0:Y:S01]  /*0230*/  MUFU.SQRT R15, R14 ;  /* 0x0000000e000f7308 */ /* 0x000e220000002000 */
[----:B-----5:R-:W-:Y:S01]  /*0240*/  FADD R2, -R3, R2 ;  /* 0x0000000203027221 */ /* 0x020fe20000000100 */
[C---:B0-----:R-:W-:Y:S02]  /*0250*/  FSETP.GT.AND P0, PT, R15.reuse, 8.50705917302346158658e+37, PT ;  /* 0x7e8000000f00780b */ /* 0x041fe40003f04000 */
[----:B------:R-:W-:Y:S02]  /*0260*/  FSETP.GEU.AND P1, PT, R15, 1.175494350822287508e-38, PT ;  /* 0x008000000f00780b */ /* 0x000fe40003f2e000 */
[----:B------:R-:W-:-:S09]  /*0270*/  FSEL R6, R6, 1, P0 ;  /* 0x3f80000006067808 */ /* 0x000fd20000000000 */
[----:B------:R-:W-:Y:S02]  /*0280*/  @P0 FMUL R15, R15, 0.25 ;  /* 0x3e8000000f0f0820 */ /* 0x000fe40000400000 */
[----:B------:R-:W-:Y:S02]  /*0290*/  @!P1 FMUL R6, R6, 16777216 ;  /* 0x4b80000006069820 */ /* 0x000fe40000400000 */
[----:B------:R-:W-:-:S06]  /*02a0*/  @!P1 FMUL R15, R15, 16777216 ;  /* 0x4b8000000f0f9820 */ /* 0x000fcc0000400000 */
[----:B------:R-:W0:Y:S02]  /*02b0*/  MUFU.RCP R15, R15 ;  /* 0x0000000f000f7308 */ /* 0x000e240000001000 */
[----:B0-----:R-:W-:-:S04]  /*02c0*/  FMUL R3, R15, R6 ;  /* 0x000000060f037220 */ /* 0x001fc80000400000 */
[----:B------:R-:W-:Y:S01]  /*02d0*/  FMUL R6, R2, R3 ;  /* 0x0000000302067220 */ /* 0x000fe20000400000 */
[----:B-1----:R-:W-:-:S04]  /*02e0*/  IMAD.WIDE R2, R0, 0x4, R4 ;  /* 0x0000000400027825 */ /* 0x002fc800078e0204 */
[----:B--2---:R-:W-:Y:S01]  /*02f0*/  FFMA R13, R6, R12, R13 ;  /* 0x0000000c060d7223 */ /* 0x004fe2000000000d */
[----:B------:R-:W-:Y:S06]  /*0300*/  @P2 EXIT ;  /* 0x000000000000294d */ /* 0x000fec0003800000 */
[----:B------:R-:W-:Y:S01]  /*0310*/  STG.E desc[UR4][R2.64], R13 ;  /* 0x0000000d02007986 */ /* 0x000fe2000c101904 */
[----:B------:R-:W-:Y:S05]  /*0320*/  EXIT ;  /* 0x000000000000794d */ /* 0x000fea0003800000 */
.L_x_0:
[----:B------:R-:W-:-:S00]  /*0330*/  BRA `(.L_x_0) ;  /* 0xfffffffc00fc7947 */ /* 0x000fc0000383ffff */
[----:B------:R-:W-:-:S00]  /*0340*/  NOP ;  /* 0x0000000000007918 */ /* 0x000fc00000000000 */
        /* <DEDUP_REMOVED lines=11> */
.L_x_1:


//--------------------- .nv.global.init           --------------------------
	.section	.nv.global.init,"aw",@progbits
.nv.global.init:
	.type		_$_str,@object
	.size		_$_str,(_$_str_$_2 - _$_str)
_$_str:
        /*0000*/ 	.byte	0x5f, 0x5f, 0x43, 0x55, 0x44, 0x41, 0x5f, 0x46, 0x54, 0x5a, 0x00
	.type		_$_str_$_2,@object
	.size		_$_str_$_2,(.L_1 - _$_str_$_2)
_$_str_$_2:
        /*000b*/ 	.byte	0x5f, 0x5f, 0x43, 0x55, 0x44, 0x41, 0x5f, 0x50, 0x52, 0x45, 0x43, 0x5f, 0x53, 0x51, 0x52, 0x54
        /*001b*/ 	.byte	0x00
.L_1:


//--------------------- .nv.constant0.triton_poi_fused__native_batch_norm_legit_no_training_0 --------------------------
	.section	.nv.constant0.triton_poi_fused__native_batch_norm_legit_no_training_0,"a",@progbits
	.sectionflags	@""
	.align	4
.nv.constant0.triton_poi_fused__native_batch_norm_legit_no_training_0:
	.zero		580
